//
// Generated by NVIDIA NVVM Compiler
//
// Compiler Build ID: CL-36424714
// Cuda compilation tools, release 13.0, V13.0.88
// Based on NVVM 20.0.0
//

.version 9.0
.target sm_100
.address_size 64

	// .globl	_Z14hello_from_gpuv
.extern .func  (.param .b32 func_retval0) vprintf
(
	.param .b64 vprintf_param_0,
	.param .b64 vprintf_param_1
)
;
.global .align 1 .b8 $str[47] = {72, 101, 108, 108, 111, 32, 87, 111, 114, 108, 100, 32, 102, 114, 111, 109, 32, 98, 108, 111, 99, 107, 45, 37, 100, 32, 97, 110, 100, 32, 116, 104, 114, 101, 97, 100, 45, 40, 37, 100, 44, 37, 100, 41, 33, 10};

.visible .entry _Z14hello_from_gpuv()
{
	.local .align 8 .b8 	__local_depot0[16];
	.reg .b64 	%SP;
	.reg .b64 	%SPL;
	.reg .b32 	%r<6>;
	.reg .b64 	%rd<5>;

	mov.u64 	%SPL, __local_depot0;
	cvta.local.u64 	%SP, %SPL;
	add.u64 	%rd1, %SP, 0;
	add.u64 	%rd2, %SPL, 0;
	mov.u32 	%r1, %ctaid.x;
	mov.u32 	%r2, %tid.x;
	mov.u32 	%r3, %tid.y;
	st.local.v2.u32 	[%rd2], {%r1, %r2};
	st.local.u32 	[%rd2+8], %r3;
	mov.u64 	%rd3, $str;
	cvta.global.u64 	%rd4, %rd3;
	{ // callseq 0, 0
	.param .b64 param0;
	st.param.b64 	[param0], %rd4;
	.param .b64 param1;
	st.param.b64 	[param1], %rd1;
	.param .b32 retval0;
	call.uni (retval0), 
	vprintf, 
	(
	param0, 
	param1
	);
	ld.param.b32 	%r4, [retval0];
	} // callseq 0
	ret;

}


// ===== COMPILED SASS (sm_100) =====

	.target	sm_100

	.elftype	@"ET_EXEC"


//--------------------- .note.nv.tkinfo           --------------------------
	.section	.note.nv.tkinfo,"",@"SHT_NOTE"
	.sectionflags	@"SHF_NOTE_NV_TKINFO"
	.tkinfo
        /*0018*/ 	.word	0x00000002
        /*0030*/ 	.string	""
        /*0030*/ 	.string	"ptxas"
        /*0030*/ 	.string	"Cuda compilation tools, release 13.0, V13.0.88"
        /*0030*/ 	.string	"Build cuda_13.0.r13.0/compiler.36424714_0"
        /*0030*/ 	.string	"-arch sm_100 -m 64 "



//--------------------- .note.nv.cuinfo           --------------------------
	.section	.note.nv.cuinfo,"",@"SHT_NOTE"
	.sectionflags	@"SHF_NOTE_NV_CUINFO"
        /*0018*/ 	.short	0x0002
        /*001a*/ 	.short	0x0064
        /*001c*/ 	.short	0x0082
	.zero		2


//--------------------- .nv.info                  --------------------------
	.section	.nv.info,"",@"SHT_CUDA_INFO"
	.align	4


	//----- nvinfo : EIATTR_REGCOUNT
	.align		4
        /*0000*/ 	.byte	0x04, 0x2f
        /*0002*/ 	.short	(.L_2 - .L_1)
	.align		4
.L_1:
        /*0004*/ 	.word	index@(_Z14hello_from_gpuv)
        /*0008*/ 	.word	0x00000018


	//----- nvinfo : EIATTR_FRAME_SIZE
	.align		4
.L_2:
        /*000c*/ 	.byte	0x04, 0x11
        /*000e*/ 	.short	(.L_4 - .L_3)
	.align		4
.L_3:
        /*0010*/ 	.word	index@(_Z14hello_from_gpuv)
        /*0014*/ 	.word	0x00000010


	//----- nvinfo : EIATTR_MIN_STACK_SIZE
	.align		4
.L_4:
        /*0018*/ 	.byte	0x04, 0x12
        /*001a*/ 	.short	(.L_6 - .L_5)
	.align		4
.L_5:
        /*001c*/ 	.word	index@(_Z14hello_from_gpuv)
        /*0020*/ 	.word	0x00000010
.L_6:


//--------------------- .nv.compat                --------------------------
	.section	.nv.compat,"",@"SHT_CUDA_COMPAT_INFO"
	.align	4
        /*0000*/ 	.byte	0x02, 0x09, 0x00, 0x00, 0x02, 0x02, 0x01, 0x00, 0x02, 0x05, 0x05, 0x00, 0x03, 0x07, 0x01, 0x01
        /*0010*/ 	.byte	0x02, 0x03, 0x00, 0x00, 0x02, 0x06, 0x01, 0x00, 0x04, 0x0b, 0x08, 0x00, 0x09, 0x00, 0x00, 0x00
        /*0020*/ 	.byte	0x00, 0x00, 0x00, 0x00


//--------------------- .nv.info._Z14hello_from_gpuv --------------------------
	.section	.nv.info._Z14hello_from_gpuv,"",@"SHT_CUDA_INFO"
	.sectionflags	@""
	.align	4


	//----- nvinfo : EIATTR_CUDA_API_VERSION
	.align		4
        /*0000*/ 	.byte	0x04, 0x37
        /*0002*/ 	.short	(.L_8 - .L_7)
.L_7:
        /*0004*/ 	.word	0x00000082


	//----- nvinfo : EIATTR_SPARSE_MMA_MASK
	.align		4
.L_8:
        /*0008*/ 	.byte	0x03, 0x50
        /*000a*/ 	.short	0x0000


	//----- nvinfo : EIATTR_MAXREG_COUNT
	.align		4
        /*000c*/ 	.byte	0x03, 0x1b
        /*000e*/ 	.short	0x00ff


	//----- nvinfo : EIATTR_EXTERNS
	.align		4
        /*0010*/ 	.byte	0x04, 0x0f
        /*0012*/ 	.short	(.L_10 - .L_9)


	//   ....[0]....
	.align		4
.L_9:
        /*0014*/ 	.word	index@(vprintf)


	//----- nvinfo : EIATTR_MERCURY_ISA_VERSION
	.align		4
.L_10:
        /*0018*/ 	.byte	0x03, 0x5f
        /*001a*/ 	.short	0x0101


	//----- nvinfo : EIATTR_VRC_CTA_INIT_COUNT
	.align		4
        /*001c*/ 	.byte	0x02, 0x4a
	.zero		1
	.zero		1


	//----- nvinfo : EIATTR_SYSCALL_OFFSETS
	.align		4
        /*0020*/ 	.byte	0x04, 0x46
        /*0022*/ 	.short	(.L_12 - .L_11)


	//   ....[0]....
.L_11:
        /*0024*/ 	.word	0x00000110


	//----- nvinfo : EIATTR_EXIT_INSTR_OFFSETS
	.align		4
.L_12:
        /*0028*/ 	.byte	0x04, 0x1c
        /*002a*/ 	.short	(.L_14 - .L_13)


	//   ....[0]....
.L_13:
        /*002c*/ 	.word	0x00000120


	//----- nvinfo : EIATTR_SW_WAR
	.align		4
.L_14:
        /*0030*/ 	.byte	0x04, 0x36
        /*0032*/ 	.short	(.L_16 - .L_15)
.L_15:
        /*0034*/ 	.word	0x00000008
.L_16:


//--------------------- .nv.callgraph             --------------------------
	.section	.nv.callgraph,"",@"SHT_CUDA_CALLGRAPH"
	.align	4
	.sectionentsize	8
	.align		4
        /*0000*/ 	.word	0x00000000
	.align		4
        /*0004*/ 	.word	0xffffffff
	.align		4
        /*0008*/ 	.word	index@(_Z14hello_from_gpuv)
	.align		4
        /*000c*/ 	.word	index@(vprintf)
	.align		4
        /*0010*/ 	.word	0x00000000
	.align		4
        /*0014*/ 	.word	0xfffffffe
	.align		4
        /*0018*/ 	.word	0x00000000
	.align		4
        /*001c*/ 	.word	0xfffffffd
	.align		4
        /*0020*/ 	.word	0x00000000
	.align		4
        /*0024*/ 	.word	0xfffffffc


//--------------------- .nv.constant4             --------------------------
	.section	.nv.constant4,"a",@progbits
	.align	8
	.align		8
.nv.constant4:
        /*0000*/ 	.dword	vprintf
	.align		8
        /*0008*/ 	.dword	$str


//--------------------- .text._Z14hello_from_gpuv --------------------------
	.section	.text._Z14hello_from_gpuv,"ax",@progbits
	.align	128
        .global         _Z14hello_from_gpuv
        .type           _Z14hello_from_gpuv,@function
        .size           _Z14hello_from_gpuv,(.L_x_2 - _Z14hello_from_gpuv)
        .other          _Z14hello_from_gpuv,@"STO_CUDA_ENTRY STV_DEFAULT"
_Z14hello_from_gpuv:
.text._Z14hello_from_gpuv:
[----:B------:R-:W0:Y:S01]  /*0000*/  LDC R1, c[0x0][0x37c] ;  /* 0x0000df00ff017b82 */ /* 0x000e220000000800 */
[----:B------:R-:W1:Y:S01]  /*0010*/  S2R R8, SR_CTAID.X ;  /* 0x0000000000087919 */ /* 0x000e620000002500 */
[----:B0-----:R-:W-:Y:S01]  /*0020*/  VIADD R1, R1, 0xfffffff0 ;  /* 0xfffffff001017836 */ /* 0x001fe20000000000 */
[----:B------:R-:W-:Y:S01]  /*0030*/  MOV R0, 0x0 ;  /* 0x0000000000007802 */ /* 0x000fe20000000f00 */
[----:B------:R-:W0:Y:S01]  /*0040*/  LDCU UR4, c[0x0][0x2f8] ;  /* 0x00005f00ff0477ac */ /* 0x000e220008000800 */
[----:B------:R-:W1:Y:S03]  /*0050*/  S2R R9, SR_TID.X ;  /* 0x0000000000097919 */ /* 0x000e660000002100 */
[----:B------:R2:W3:Y:S01]  /*0060*/  LDC.64 R2, c[0x4][R0] ;  /* 0x0100000000027b82 */ /* 0x0004e20000000a00 */
[----:B------:R-:W4:Y:S01]  /*0070*/  LDCU.64 UR6, c[0x4][0x8] ;  /* 0x01000100ff0677ac */ /* 0x000f220008000a00 */
[----:B------:R-:W5:Y:S01]  /*0080*/  S2R R10, SR_TID.Y ;  /* 0x00000000000a7919 */ /* 0x000f620000002200 */
[----:B------:R-:W2:Y:S01]  /*0090*/  LDCU UR5, c[0x0][0x2fc] ;  /* 0x00005f80ff0577ac */ /* 0x000ea20008000800 */
[----:B0-----:R-:W-:Y:S01]  /*00a0*/  IADD3 R6, P0, PT, R1, UR4, RZ ;  /* 0x0000000401067c10 */ /* 0x001fe2000ff1e0ff */
[----:B----4-:R-:W-:Y:S01]  /*00b0*/  IMAD.U32 R4, RZ, RZ, UR6 ;  /* 0x00000006ff047e24 */ /* 0x010fe2000f8e00ff */
[----:B------:R-:W-:-:S03]  /*00c0*/  MOV R5, UR7 ;  /* 0x0000000700057c02 */ /* 0x000fc60008000f00 */
[----:B--2---:R-:W-:Y:S01]  /*00d0*/  IMAD.X R7, RZ, RZ, UR5, P0 ;  /* 0x00000005ff077e24 */ /* 0x004fe200080e06ff */
[----:B-1----:R0:W-:Y:S04]  /*00e0*/  STL.64 [R1], R8 ;  /* 0x0000000801007387 */ /* 0x0021e80000100a00 */
[----:B-----5:R0:W-:Y:S03]  /*00f0*/  STL [R1+0x8], R10 ;  /* 0x0000080a01007387 */ /* 0x0201e60000100800 */
[----:B------:R-:W-:-:S07]  /*0100*/  LEPC R20, `(.L_x_0) ;  /* 0x000000001014794e */ /* 0x000fce0000000000 */
[----:B0--3--:R-:W-:Y:S05]  /*0110*/  CALL.ABS.NOINC R2 ;  /* 0x0000000002007343 */ /* 0x009fea0003c00000 */
.L_x_0:
[----:B------:R-:W-:Y:S05]  /*0120*/  EXIT ;  /* 0x000000000000794d */ /* 0x000fea0003800000 */
.L_x_1:
[----:B------:R-:W-:-:S00]  /*0130*/  BRA `(.L_x_1) ;  /* 0xfffffffc00fc7947 */ /* 0x000fc0000383ffff */
[----:B------:R-:W-:-:S00]  /*0140*/  NOP ;  /* 0x0000000000007918 */ /* 0x000fc00000000000 */
        /* <DEDUP_REMOVED lines=11> */
.L_x_2:


//--------------------- .nv.global.init           --------------------------
	.section	.nv.global.init,"aw",@progbits
.nv.global.init:
	.type		$str,@object
	.size		$str,(.L_0 - $str)
$str:
        /*0000*/ 	.byte	0x48, 0x65, 0x6c, 0x6c, 0x6f, 0x20, 0x57, 0x6f, 0x72, 0x6c, 0x64, 0x20, 0x66, 0x72, 0x6f, 0x6d
        /*0010*/ 	.byte	0x20, 0x62, 0x6c, 0x6f, 0x63, 0x6b, 0x2d, 0x25, 0x64, 0x20, 0x61, 0x6e, 0x64, 0x20, 0x74, 0x68
        /*0020*/ 	.byte	0x72, 0x65, 0x61, 0x64, 0x2d, 0x28, 0x25, 0x64, 0x2c, 0x25, 0x64, 0x29, 0x21, 0x0a, 0x00
.L_0:


//--------------------- .nv.shared.reserved.0     --------------------------
	.section	.nv.shared.reserved.0,"aw",@nobits
	.weak		__nv_reservedSMEM_offset_0_alias
	.size		__nv_reservedSMEM_offset_0_alias, 0, 64
	.other		__nv_reservedSMEM_offset_0_alias,@"STO_CUDA_RESERVED_SHARED STV_DEFAULT"
__nv_reservedSMEM_offset_0_alias:
	.zero		0
	.zero		64


//--------------------- .nv.constant0._Z14hello_from_gpuv --------------------------
	.section	.nv.constant0._Z14hello_from_gpuv,"a",@progbits
	.sectionflags	@""
	.align	4
.nv.constant0._Z14hello_from_gpuv:
	.zero		896


//--------------------- SYMBOLS --------------------------

	.type		.nv.reservedSmem.offset0,@object
	.size		.nv.reservedSmem.offset0,0x4
	.type		vprintf,@function
